//
// Generated by NVIDIA NVVM Compiler
//
// Compiler Build ID: CL-36424714
// Cuda compilation tools, release 13.0, V13.0.88
// Based on NVVM 20.0.0
//

.version 9.0
.target sm_100
.address_size 64

	// .globl	_Z10copyKernelPfS_i

.visible .entry _Z10copyKernelPfS_i(
	.param .u64 .ptr .align 1 _Z10copyKernelPfS_i_param_0,
	.param .u64 .ptr .align 1 _Z10copyKernelPfS_i_param_1,
	.param .u32 _Z10copyKernelPfS_i_param_2
)
{
	.reg .pred 	%p<2>;
	.reg .b32 	%r<6>;
	.reg .b32 	%f<2>;
	.reg .b64 	%rd<8>;

	ld.param.u64 	%rd1, [_Z10copyKernelPfS_i_param_0];
	ld.param.u64 	%rd2, [_Z10copyKernelPfS_i_param_1];
	ld.param.u32 	%r2, [_Z10copyKernelPfS_i_param_2];
	mov.u32 	%r3, %tid.x;
	mov.u32 	%r4, %ctaid.x;
	mov.u32 	%r5, %ntid.x;
	mad.lo.s32 	%r1, %r4, %r5, %r3;
	setp.ge.s32 	%p1, %r1, %r2;
	@%p1 bra 	$L__BB0_2;
	cvta.to.global.u64 	%rd3, %rd2;
	cvta.to.global.u64 	%rd4, %rd1;
	mul.wide.s32 	%rd5, %r1, 4;
	add.s64 	%rd6, %rd3, %rd5;
	ld.global.f32 	%f1, [%rd6];
	add.s64 	%rd7, %rd4, %rd5;
	st.global.f32 	[%rd7], %f1;
$L__BB0_2:
	ret;

}
	// .globl	_Z10nullKernelPfS_i
.visible .entry _Z10nullKernelPfS_i(
	.param .u64 .ptr .align 1 _Z10nullKernelPfS_i_param_0,
	.param .u64 .ptr .align 1 _Z10nullKernelPfS_i_param_1,
	.param .u32 _Z10nullKernelPfS_i_param_2
)
{


	ret;

}
	// .globl	_Z10offsetCopyPfS_i
.visible .entry _Z10offsetCopyPfS_i(
	.param .u64 .ptr .align 1 _Z10offsetCopyPfS_i_param_0,
	.param .u64 .ptr .align 1 _Z10offsetCopyPfS_i_param_1,
	.param .u32 _Z10offsetCopyPfS_i_param_2
)
{
	.reg .b32 	%r<7>;
	.reg .b32 	%f<2>;
	.reg .b64 	%rd<8>;

	ld.param.u64 	%rd1, [_Z10offsetCopyPfS_i_param_0];
	ld.param.u64 	%rd2, [_Z10offsetCopyPfS_i_param_1];
	ld.param.u32 	%r1, [_Z10offsetCopyPfS_i_param_2];
	cvta.to.global.u64 	%rd3, %rd1;
	cvta.to.global.u64 	%rd4, %rd2;
	mov.u32 	%r2, %ctaid.x;
	mov.u32 	%r3, %ntid.x;
	mov.u32 	%r4, %tid.x;
	mad.lo.s32 	%r5, %r2, %r3, %r4;
	add.s32 	%r6, %r5, %r1;
	mul.wide.s32 	%rd5, %r6, 4;
	add.s64 	%rd6, %rd4, %rd5;
	ld.global.f32 	%f1, [%rd6];
	add.s64 	%rd7, %rd3, %rd5;
	st.global.f32 	[%rd7], %f1;
	ret;

}


// ===== COMPILED SASS (sm_100) =====

	.target	sm_100

	.elftype	@"ET_EXEC"


//--------------------- .note.nv.tkinfo           --------------------------
	.section	.note.nv.tkinfo,"",@"SHT_NOTE"
	.sectionflags	@"SHF_NOTE_NV_TKINFO"
	.tkinfo
        /*0018*/ 	.word	0x00000002
        /*0030*/ 	.string	""
        /*0030*/ 	.string	"ptxas"
        /*0030*/ 	.string	"Cuda compilation tools, release 13.0, V13.0.88"
        /*0030*/ 	.string	"Build cuda_13.0.r13.0/compiler.36424714_0"
        /*0030*/ 	.string	"-arch sm_100 -m 64 "



//--------------------- .note.nv.cuinfo           --------------------------
	.section	.note.nv.cuinfo,"",@"SHT_NOTE"
	.sectionflags	@"SHF_NOTE_NV_CUINFO"
        /*0018*/ 	.short	0x0002
        /*001a*/ 	.short	0x0064
        /*001c*/ 	.short	0x0082
	.zero		2


//--------------------- .nv.info                  --------------------------
	.section	.nv.info,"",@"SHT_CUDA_INFO"
	.align	4


	//----- nvinfo : EIATTR_REGCOUNT
	.align		4
        /*0000*/ 	.byte	0x04, 0x2f
        /*0002*/ 	.short	(.L_1 - .L_0)
	.align		4
.L_0:
        /*0004*/ 	.word	index@(_Z10copyKernelPfS_i)
        /*0008*/ 	.word	0x0000000a


	//----- nvinfo : EIATTR_FRAME_SIZE
	.align		4
.L_1:
        /*000c*/ 	.byte	0x04, 0x11
        /*000e*/ 	.short	(.L_3 - .L_2)
	.align		4
.L_2:
        /*0010*/ 	.word	index@(_Z10copyKernelPfS_i)
        /*0014*/ 	.word	0x00000000


	//----- nvinfo : EIATTR_REGCOUNT
	.align		4
.L_3:
        /*0018*/ 	.byte	0x04, 0x2f
        /*001a*/ 	.short	(.L_5 - .L_4)
	.align		4
.L_4:
        /*001c*/ 	.word	index@(_Z10nullKernelPfS_i)
        /*0020*/ 	.word	0x00000004


	//----- nvinfo : EIATTR_FRAME_SIZE
	.align		4
.L_5:
        /*0024*/ 	.byte	0x04, 0x11
        /*0026*/ 	.short	(.L_7 - .L_6)
	.align		4
.L_6:
        /*0028*/ 	.word	index@(_Z10nullKernelPfS_i)
        /*002c*/ 	.word	0x00000000


	//----- nvinfo : EIATTR_REGCOUNT
	.align		4
.L_7:
        /*0030*/ 	.byte	0x04, 0x2f
        /*0032*/ 	.short	(.L_9 - .L_8)
	.align		4
.L_8:
        /*0034*/ 	.word	index@(_Z10offsetCopyPfS_i)
        /*0038*/ 	.word	0x0000000a


	//----- nvinfo : EIATTR_FRAME_SIZE
	.align		4
.L_9:
        /*003c*/ 	.byte	0x04, 0x11
        /*003e*/ 	.short	(.L_11 - .L_10)
	.align		4
.L_10:
        /*0040*/ 	.word	index@(_Z10offsetCopyPfS_i)
        /*0044*/ 	.word	0x00000000


	//----- nvinfo : EIATTR_MIN_STACK_SIZE
	.align		4
.L_11:
        /*0048*/ 	.byte	0x04, 0x12
        /*004a*/ 	.short	(.L_13 - .L_12)
	.align		4
.L_12:
        /*004c*/ 	.word	index@(_Z10offsetCopyPfS_i)
        /*0050*/ 	.word	0x00000000


	//----- nvinfo : EIATTR_MIN_STACK_SIZE
	.align		4
.L_13:
        /*0054*/ 	.byte	0x04, 0x12
        /*0056*/ 	.short	(.L_15 - .L_14)
	.align		4
.L_14:
        /*0058*/ 	.word	index@(_Z10nullKernelPfS_i)
        /*005c*/ 	.word	0x00000000


	//----- nvinfo : EIATTR_MIN_STACK_SIZE
	.align		4
.L_15:
        /*0060*/ 	.byte	0x04, 0x12
        /*0062*/ 	.short	(.L_17 - .L_16)
	.align		4
.L_16:
        /*0064*/ 	.word	index@(_Z10copyKernelPfS_i)
        /*0068*/ 	.word	0x00000000
.L_17:


//--------------------- .nv.compat                --------------------------
	.section	.nv.compat,"",@"SHT_CUDA_COMPAT_INFO"
	.align	4
        /*0000*/ 	.byte	0x02, 0x09, 0x00, 0x00, 0x02, 0x02, 0x01, 0x00, 0x02, 0x05, 0x05, 0x00, 0x03, 0x07, 0x01, 0x01
        /*0010*/ 	.byte	0x02, 0x03, 0x00, 0x00, 0x02, 0x06, 0x01, 0x00, 0x04, 0x0b, 0x08, 0x00, 0x09, 0x00, 0x00, 0x00
        /*0020*/ 	.byte	0x00, 0x00, 0x00, 0x00


//--------------------- .nv.info._Z10offsetCopyPfS_i --------------------------
	.section	.nv.info._Z10offsetCopyPfS_i,"",@"SHT_CUDA_INFO"
	.sectionflags	@""
	.align	4


	//----- nvinfo : EIATTR_CUDA_API_VERSION
	.align		4
        /*0000*/ 	.byte	0x04, 0x37
        /*0002*/ 	.short	(.L_19 - .L_18)
.L_18:
        /*0004*/ 	.word	0x00000082


	//----- nvinfo : EIATTR_KPARAM_INFO
	.align		4
.L_19:
        /*0008*/ 	.byte	0x04, 0x17
        /*000a*/ 	.short	(.L_21 - .L_20)
.L_20:
        /*000c*/ 	.word	0x00000000
        /*0010*/ 	.short	0x0002
        /*0012*/ 	.short	0x0010
        /*0014*/ 	.byte	0x00, 0xf0, 0x11, 0x00


	//----- nvinfo : EIATTR_KPARAM_INFO
	.align		4
.L_21:
        /*0018*/ 	.byte	0x04, 0x17
        /*001a*/ 	.short	(.L_23 - .L_22)
.L_22:
        /*001c*/ 	.word	0x00000000
        /*0020*/ 	.short	0x0001
        /*0022*/ 	.short	0x0008
        /*0024*/ 	.byte	0x00, 0xf5, 0x21, 0x00


	//----- nvinfo : EIATTR_KPARAM_INFO
	.align		4
.L_23:
        /*0028*/ 	.byte	0x04, 0x17
        /*002a*/ 	.short	(.L_25 - .L_24)
.L_24:
        /*002c*/ 	.word	0x00000000
        /*0030*/ 	.short	0x0000
        /*0032*/ 	.short	0x0000
        /*0034*/ 	.byte	0x00, 0xf5, 0x21, 0x00


	//----- nvinfo : EIATTR_SPARSE_MMA_MASK
	.align		4
.L_25:
        /*0038*/ 	.byte	0x03, 0x50
        /*003a*/ 	.short	0x0000


	//----- nvinfo : EIATTR_MAXREG_COUNT
	.align		4
        /*003c*/ 	.byte	0x03, 0x1b
        /*003e*/ 	.short	0x00ff


	//----- nvinfo : EIATTR_MERCURY_ISA_VERSION
	.align		4
        /*0040*/ 	.byte	0x03, 0x5f
        /*0042*/ 	.short	0x0101


	//----- nvinfo : EIATTR_VRC_CTA_INIT_COUNT
	.align		4
        /*0044*/ 	.byte	0x02, 0x4a
	.zero		1
	.zero		1


	//----- nvinfo : EIATTR_EXIT_INSTR_OFFSETS
	.align		4
        /*0048*/ 	.byte	0x04, 0x1c
        /*004a*/ 	.short	(.L_27 - .L_26)


	//   ....[0]....
.L_26:
        /*004c*/ 	.word	0x000000e0


	//----- nvinfo : EIATTR_CBANK_PARAM_SIZE
	.align		4
.L_27:
        /*0050*/ 	.byte	0x03, 0x19
        /*0052*/ 	.short	0x0014


	//----- nvinfo : EIATTR_PARAM_CBANK
	.align		4
        /*0054*/ 	.byte	0x04, 0x0a
        /*0056*/ 	.short	(.L_29 - .L_28)
	.align		4
.L_28:
        /*0058*/ 	.word	index@(.nv.constant0._Z10offsetCopyPfS_i)
        /*005c*/ 	.short	0x0380
        /*005e*/ 	.short	0x0014


	//----- nvinfo : EIATTR_SW_WAR
	.align		4
.L_29:
        /*0060*/ 	.byte	0x04, 0x36
        /*0062*/ 	.short	(.L_31 - .L_30)
.L_30:
        /*0064*/ 	.word	0x00000008
.L_31:


//--------------------- .nv.info._Z10nullKernelPfS_i --------------------------
	.section	.nv.info._Z10nullKernelPfS_i,"",@"SHT_CUDA_INFO"
	.sectionflags	@""
	.align	4


	//----- nvinfo : EIATTR_CUDA_API_VERSION
	.align		4
        /*0000*/ 	.byte	0x04, 0x37
        /*0002*/ 	.short	(.L_33 - .L_32)
.L_32:
        /*0004*/ 	.word	0x00000082


	//----- nvinfo : EIATTR_KPARAM_INFO
	.align		4
.L_33:
        /*0008*/ 	.byte	0x04, 0x17
        /*000a*/ 	.short	(.L_35 - .L_34)
.L_34:
        /*000c*/ 	.word	0x00000000
        /*0010*/ 	.short	0x0002
        /*0012*/ 	.short	0x0010
        /*0014*/ 	.byte	0x00, 0xf0, 0x11, 0x00


	//----- nvinfo : EIATTR_KPARAM_INFO
	.align		4
.L_35:
        /*0018*/ 	.byte	0x04, 0x17
        /*001a*/ 	.short	(.L_37 - .L_36)
.L_36:
        /*001c*/ 	.word	0x00000000
        /*0020*/ 	.short	0x0001
        /*0022*/ 	.short	0x0008
        /*0024*/ 	.byte	0x00, 0xf5, 0x21, 0x00


	//----- nvinfo : EIATTR_KPARAM_INFO
	.align		4
.L_37:
        /*0028*/ 	.byte	0x04, 0x17
        /*002a*/ 	.short	(.L_39 - .L_38)
.L_38:
        /*002c*/ 	.word	0x00000000
        /*0030*/ 	.short	0x0000
        /*0032*/ 	.short	0x0000
        /*0034*/ 	.byte	0x00, 0xf5, 0x21, 0x00


	//----- nvinfo : EIATTR_SPARSE_MMA_MASK
	.align		4
.L_39:
        /*0038*/ 	.byte	0x03, 0x50
        /*003a*/ 	.short	0x0000


	//----- nvinfo : EIATTR_MAXREG_COUNT
	.align		4
        /*003c*/ 	.byte	0x03, 0x1b
        /*003e*/ 	.short	0x00ff


	//----- nvinfo : EIATTR_MERCURY_ISA_VERSION
	.align		4
        /*0040*/ 	.byte	0x03, 0x5f
        /*0042*/ 	.short	0x0101


	//----- nvinfo : EIATTR_VRC_CTA_INIT_COUNT
	.align		4
        /*0044*/ 	.byte	0x02, 0x4a
	.zero		1
	.zero		1


	//----- nvinfo : EIATTR_EXIT_INSTR_OFFSETS
	.align		4
        /*0048*/ 	.byte	0x04, 0x1c
        /*004a*/ 	.short	(.L_41 - .L_40)


	//   ....[0]....
.L_40:
        /*004c*/ 	.word	0x00000010


	//----- nvinfo : EIATTR_CBANK_PARAM_SIZE
	.align		4
.L_41:
        /*0050*/ 	.byte	0x03, 0x19
        /*0052*/ 	.short	0x0014


	//----- nvinfo : EIATTR_PARAM_CBANK
	.align		4
        /*0054*/ 	.byte	0x04, 0x0a
        /*0056*/ 	.short	(.L_43 - .L_42)
	.align		4
.L_42:
        /*0058*/ 	.word	index@(.nv.constant0._Z10nullKernelPfS_i)
        /*005c*/ 	.short	0x0380
        /*005e*/ 	.short	0x0014


	//----- nvinfo : EIATTR_SW_WAR
	.align		4
.L_43:
        /*0060*/ 	.byte	0x04, 0x36
        /*0062*/ 	.short	(.L_45 - .L_44)
.L_44:
        /*0064*/ 	.word	0x00000008
.L_45:


//--------------------- .nv.info._Z10copyKernelPfS_i --------------------------
	.section	.nv.info._Z10copyKernelPfS_i,"",@"SHT_CUDA_INFO"
	.sectionflags	@""
	.align	4


	//----- nvinfo : EIATTR_CUDA_API_VERSION
	.align		4
        /*0000*/ 	.byte	0x04, 0x37
        /*0002*/ 	.short	(.L_47 - .L_46)
.L_46:
        /*0004*/ 	.word	0x00000082


	//----- nvinfo : EIATTR_KPARAM_INFO
	.align		4
.L_47:
        /*0008*/ 	.byte	0x04, 0x17
        /*000a*/ 	.short	(.L_49 - .L_48)
.L_48:
        /*000c*/ 	.word	0x00000000
        /*0010*/ 	.short	0x0002
        /*0012*/ 	.short	0x0010
        /*0014*/ 	.byte	0x00, 0xf0, 0x11, 0x00


	//----- nvinfo : EIATTR_KPARAM_INFO
	.align		4
.L_49:
        /*0018*/ 	.byte	0x04, 0x17
        /*001a*/ 	.short	(.L_51 - .L_50)
.L_50:
        /*001c*/ 	.word	0x00000000
        /*0020*/ 	.short	0x0001
        /*0022*/ 	.short	0x0008
        /*0024*/ 	.byte	0x00, 0xf5, 0x21, 0x00


	//----- nvinfo : EIATTR_KPARAM_INFO
	.align		4
.L_51:
        /*0028*/ 	.byte	0x04, 0x17
        /*002a*/ 	.short	(.L_53 - .L_52)
.L_52:
        /*002c*/ 	.word	0x00000000
        /*0030*/ 	.short	0x0000
        /*0032*/ 	.short	0x0000
        /*0034*/ 	.byte	0x00, 0xf5, 0x21, 0x00


	//----- nvinfo : EIATTR_SPARSE_MMA_MASK
	.align		4
.L_53:
        /*0038*/ 	.byte	0x03, 0x50
        /*003a*/ 	.short	0x0000


	//----- nvinfo : EIATTR_MAXREG_COUNT
	.align		4
        /*003c*/ 	.byte	0x03, 0x1b
        /*003e*/ 	.short	0x00ff


	//----- nvinfo : EIATTR_MERCURY_ISA_VERSION
	.align		4
        /*0040*/ 	.byte	0x03, 0x5f
        /*0042*/ 	.short	0x0101


	//----- nvinfo : EIATTR_VRC_CTA_INIT_COUNT
	.align		4
        /*0044*/ 	.byte	0x02, 0x4a
	.zero		1
	.zero		1


	//----- nvinfo : EIATTR_EXIT_INSTR_OFFSETS
	.align		4
        /*0048*/ 	.byte	0x04, 0x1c
        /*004a*/ 	.short	(.L_55 - .L_54)


	//   ....[0]....
.L_54:
        /*004c*/ 	.word	0x00000070


	//   ....[1]....
        /*0050*/ 	.word	0x000000f0


	//----- nvinfo : EIATTR_CBANK_PARAM_SIZE
	.align		4
.L_55:
        /*0054*/ 	.byte	0x03, 0x19
        /*0056*/ 	.short	0x0014


	//----- nvinfo : EIATTR_PARAM_CBANK
	.align		4
        /*0058*/ 	.byte	0x04, 0x0a
        /*005a*/ 	.short	(.L_57 - .L_56)
	.align		4
.L_56:
        /*005c*/ 	.word	index@(.nv.constant0._Z10copyKernelPfS_i)
        /*0060*/ 	.short	0x0380
        /*0062*/ 	.short	0x0014


	//----- nvinfo : EIATTR_SW_WAR
	.align		4
.L_57:
        /*0064*/ 	.byte	0x04, 0x36
        /*0066*/ 	.short	(.L_59 - .L_58)
.L_58:
        /*0068*/ 	.word	0x00000008
.L_59:


//--------------------- .nv.callgraph             --------------------------
	.section	.nv.callgraph,"",@"SHT_CUDA_CALLGRAPH"
	.align	4
	.sectionentsize	8
	.align		4
        /*0000*/ 	.word	0x00000000
	.align		4
        /*0004*/ 	.word	0xffffffff
	.align		4
        /*0008*/ 	.word	0x00000000
	.align		4
        /*000c*/ 	.word	0xfffffffe
	.align		4
        /*0010*/ 	.word	0x00000000
	.align		4
        /*0014*/ 	.word	0xfffffffd
	.align		4
        /*0018*/ 	.word	0x00000000
	.align		4
        /*001c*/ 	.word	0xfffffffc


//--------------------- .text._Z10offsetCopyPfS_i --------------------------
	.section	.text._Z10offsetCopyPfS_i,"ax",@progbits
	.align	128
        .global         _Z10offsetCopyPfS_i
        .type           _Z10offsetCopyPfS_i,@function
        .size           _Z10offsetCopyPfS_i,(.L_x_3 - _Z10offsetCopyPfS_i)
        .other          _Z10offsetCopyPfS_i,@"STO_CUDA_ENTRY STV_DEFAULT"
_Z10offsetCopyPfS_i:
.text._Z10offsetCopyPfS_i:
[----:B------:R-:W-:Y:S01]  /*0000*/  LDC R1, c[0x0][0x37c] ;  /* 0x0000df00ff017b82 */ /* 0x000fe20000000800 */
[----:B------:R-:W0:Y:S07]  /*0010*/  S2R R5, SR_TID.X ;  /* 0x0000000000057919 */ /* 0x000e2e0000002100 */
[----:B------:R-:W0:Y:S01]  /*0020*/  S2UR UR6, SR_CTAID.X ;  /* 0x00000000000679c3 */ /* 0x000e220000002500 */
[----:B------:R-:W1:Y:S01]  /*0030*/  LDCU UR7, c[0x0][0x390] ;  /* 0x00007200ff0777ac */ /* 0x000e620008000800 */
[----:B------:R-:W2:Y:S06]  /*0040*/  LDCU.64 UR4, c[0x0][0x358] ;  /* 0x00006b00ff0477ac */ /* 0x000eac0008000a00 */
[----:B------:R-:W0:Y:S08]  /*0050*/  LDC R0, c[0x0][0x360] ;  /* 0x0000d800ff007b82 */ /* 0x000e300000000800 */
[----:B------:R-:W3:Y:S01]  /*0060*/  LDC.64 R2, c[0x0][0x388] ;  /* 0x0000e200ff027b82 */ /* 0x000ee20000000a00 */
[----:B0-----:R-:W-:-:S07]  /*0070*/  IMAD R0, R0, UR6, R5 ;  /* 0x0000000600007c24 */ /* 0x001fce000f8e0205 */
[----:B------:R-:W0:Y:S01]  /*0080*/  LDC.64 R4, c[0x0][0x380] ;  /* 0x0000e000ff047b82 */ /* 0x000e220000000a00 */
[----:B-1----:R-:W-:-:S05]  /*0090*/  IADD3 R7, PT, PT, R0, UR7, RZ ;  /* 0x0000000700077c10 */ /* 0x002fca000fffe0ff */
[----:B---3--:R-:W-:-:S06]  /*00a0*/  IMAD.WIDE R2, R7, 0x4, R2 ;  /* 0x0000000407027825 */ /* 0x008fcc00078e0202 */
[----:B--2---:R-:W2:Y:S01]  /*00b0*/  LDG.E R3, desc[UR4][R2.64] ;  /* 0x0000000402037981 */ /* 0x004ea2000c1e1900 */
[----:B0-----:R-:W-:-:S05]  /*00c0*/  IMAD.WIDE R4, R7, 0x4, R4 ;  /* 0x0000000407047825 */ /* 0x001fca00078e0204 */
[----:B--2---:R-:W-:Y:S01]  /*00d0*/  STG.E desc[UR4][R4.64], R3 ;  /* 0x0000000304007986 */ /* 0x004fe2000c101904 */
[----:B------:R-:W-:Y:S05]  /*00e0*/  EXIT ;  /* 0x000000000000794d */ /* 0x000fea0003800000 */
.L_x_0:
[----:B------:R-:W-:-:S00]  /*00f0*/  BRA `(.L_x_0) ;  /* 0xfffffffc00fc7947 */ /* 0x000fc0000383ffff */
[----:B------:R-:W-:-:S00]  /*0100*/  NOP ;  /* 0x0000000000007918 */ /* 0x000fc00000000000 */
[----:B------:R-:W-:-:S00]  /*0110*/  NOP ;  /* 0x0000000000007918 */ /* 0x000fc00000000000 */
[----:B------:R-:W-:-:S00]  /*0120*/  NOP ;  /* 0x0000000000007918 */ /* 0x000fc00000000000 */
[----:B------:R-:W-:-:S00]  /*0130*/  NOP ;  /* 0x0000000000007918 */ /* 0x000fc00000000000 */
[----:B------:R-:W-:-:S00]  /*0140*/  NOP ;  /* 0x0000000000007918 */ /* 0x000fc00000000000 */
[----:B------:R-:W-:-:S00]  /*0150*/  NOP ;  /* 0x0000000000007918 */ /* 0x000fc00000000000 */
[----:B------:R-:W-:-:S00]  /*0160*/  NOP ;  /* 0x0000000000007918 */ /* 0x000fc00000000000 */
[----:B------:R-:W-:-:S00]  /*0170*/  NOP ;  /* 0x0000000000007918 */ /* 0x000fc00000000000 */
.L_x_3:


//--------------------- .text._Z10nullKernelPfS_i --------------------------
	.section	.text._Z10nullKernelPfS_i,"ax",@progbits
	.align	128
        .global         _Z10nullKernelPfS_i
        .type           _Z10nullKernelPfS_i,@function
        .size           _Z10nullKernelPfS_i,(.L_x_4 - _Z10nullKernelPfS_i)
        .other          _Z10nullKernelPfS_i,@"STO_CUDA_ENTRY STV_DEFAULT"
_Z10nullKernelPfS_i:
.text._Z10nullKernelPfS_i:
[----:B------:R-:W-:Y:S01]  /*0000*/  LDC R1, c[0x0][0x37c] ;  /* 0x0000df00ff017b82 */ /* 0x000fe20000000800 */
[----:B------:R-:W-:Y:S05]  /*0010*/  EXIT ;  /* 0x000000000000794d */ /* 0x000fea0003800000 */
.L_x_1:
        /* <DEDUP_REMOVED lines=14> */
.L_x_4:


//--------------------- .text._Z10copyKernelPfS_i --------------------------
	.section	.text._Z10copyKernelPfS_i,"ax",@progbits
	.align	128
        .global         _Z10copyKernelPfS_i
        .type           _Z10copyKernelPfS_i,@function
        .size           _Z10copyKernelPfS_i,(.L_x_5 - _Z10copyKernelPfS_i)
        .other          _Z10copyKernelPfS_i,@"STO_CUDA_ENTRY STV_DEFAULT"
_Z10copyKernelPfS_i:
.text._Z10copyKernelPfS_i:
[----:B------:R-:W-:Y:S01]  /*0000*/  LDC R1, c[0x0][0x37c] ;  /* 0x0000df00ff017b82 */ /* 0x000fe20000000800 */
[----:B------:R-:W0:Y:S07]  /*0010*/  S2R R7, SR_TID.X ;  /* 0x0000000000077919 */ /* 0x000e2e0000002100 */
[----:B------:R-:W0:Y:S01]  /*0020*/  S2UR UR4, SR_CTAID.X ;  /* 0x00000000000479c3 */ /* 0x000e220000002500 */
[----:B------:R-:W1:Y:S07]  /*0030*/  LDCU UR5, c[0x0][0x390] ;  /* 0x00007200ff0577ac */ /* 0x000e6e0008000800 */
[----:B------:R-:W0:Y:S02]  /*0040*/  LDC R0, c[0x0][0x360] ;  /* 0x0000d800ff007b82 */ /* 0x000e240000000800 */
[----:B0-----:R-:W-:-:S05]  /*0050*/  IMAD R7, R0, UR4, R7 ;  /* 0x0000000400077c24 */ /* 0x001fca000f8e0207 */
[----:B-1----:R-:W-:-:S13]  /*0060*/  ISETP.GE.AND P0, PT, R7, UR5, PT ;  /* 0x0000000507007c0c */ /* 0x002fda000bf06270 */
[----:B------:R-:W-:Y:S05]  /*0070*/  @P0 EXIT ;  /* 0x000000000000094d */ /* 0x000fea0003800000 */
[----:B------:R-:W0:Y:S01]  /*0080*/  LDC.64 R2, c[0x0][0x388] ;  /* 0x0000e200ff027b82 */ /* 0x000e220000000a00 */
[----:B------:R-:W1:Y:S07]  /*0090*/  LDCU.64 UR4, c[0x0][0x358] ;  /* 0x00006b00ff0477ac */ /* 0x000e6e0008000a00 */
[----:B------:R-:W2:Y:S01]  /*00a0*/  LDC.64 R4, c[0x0][0x380] ;  /* 0x0000e000ff047b82 */ /* 0x000ea20000000a00 */
[----:B0-----:R-:W-:-:S06]  /*00b0*/  IMAD.WIDE R2, R7, 0x4, R2 ;  /* 0x0000000407027825 */ /* 0x001fcc00078e0202 */
[----:B-1----:R-:W3:Y:S01]  /*00c0*/  LDG.E R3, desc[UR4][R2.64] ;  /* 0x0000000402037981 */ /* 0x002ee2000c1e1900 */
[----:B--2---:R-:W-:-:S05]  /*00d0*/  IMAD.WIDE R4, R7, 0x4, R4 ;  /* 0x0000000407047825 */ /* 0x004fca00078e0204 */
[----:B---3--:R-:W-:Y:S01]  /*00e0*/  STG.E desc[UR4][R4.64], R3 ;  /* 0x0000000304007986 */ /* 0x008fe2000c101904 */
[----:B------:R-:W-:Y:S05]  /*00f0*/  EXIT ;  /* 0x000000000000794d */ /* 0x000fea0003800000 */
.L_x_2:
        /* <DEDUP_REMOVED lines=16> */
.L_x_5:


//--------------------- .nv.shared.reserved.0     --------------------------
	.section	.nv.shared.reserved.0,"aw",@nobits
	.weak		__nv_reservedSMEM_offset_0_alias
	.size		__nv_reservedSMEM_offset_0_alias, 0, 64
	.other		__nv_reservedSMEM_offset_0_alias,@"STO_CUDA_RESERVED_SHARED STV_DEFAULT"
__nv_reservedSMEM_offset_0_alias:
	.zero		0
	.zero		64


//--------------------- .nv.constant0._Z10offsetCopyPfS_i --------------------------
	.section	.nv.constant0._Z10offsetCopyPfS_i,"a",@progbits
	.sectionflags	@""
	.align	4
.nv.constant0._Z10offsetCopyPfS_i:
	.zero		916


//--------------------- .nv.constant0._Z10nullKernelPfS_i --------------------------
	.section	.nv.constant0._Z10nullKernelPfS_i,"a",@progbits
	.sectionflags	@""
	.align	4
.nv.constant0._Z10nullKernelPfS_i:
	.zero		916


//--------------------- .nv.constant0._Z10copyKernelPfS_i --------------------------
	.section	.nv.constant0._Z10copyKernelPfS_i,"a",@progbits
	.sectionflags	@""
	.align	4
.nv.constant0._Z10copyKernelPfS_i:
	.zero		916


//--------------------- SYMBOLS --------------------------

	.type		.nv.reservedSmem.offset0,@object
	.size		.nv.reservedSmem.offset0,0x4
